//
// Generated by NVIDIA NVVM Compiler
//
// Compiler Build ID: CL-36424714
// Cuda compilation tools, release 13.0, V13.0.88
// Based on NVVM 20.0.0
//

.version 9.0
.target sm_100
.address_size 64

	// .globl	_Z6MatAddPiS_S_

.visible .entry _Z6MatAddPiS_S_(
	.param .u64 .ptr .align 1 _Z6MatAddPiS_S__param_0,
	.param .u64 .ptr .align 1 _Z6MatAddPiS_S__param_1,
	.param .u64 .ptr .align 1 _Z6MatAddPiS_S__param_2
)
{
	.reg .b32 	%r<14>;
	.reg .b64 	%rd<11>;

	ld.param.u64 	%rd1, [_Z6MatAddPiS_S__param_0];
	ld.param.u64 	%rd2, [_Z6MatAddPiS_S__param_1];
	ld.param.u64 	%rd3, [_Z6MatAddPiS_S__param_2];
	cvta.to.global.u64 	%rd4, %rd3;
	cvta.to.global.u64 	%rd5, %rd2;
	cvta.to.global.u64 	%rd6, %rd1;
	mov.u32 	%r1, %ntid.x;
	mov.u32 	%r2, %ctaid.x;
	mov.u32 	%r3, %tid.x;
	mad.lo.s32 	%r4, %r1, %r2, %r3;
	mov.u32 	%r5, %ntid.y;
	mov.u32 	%r6, %ctaid.y;
	mov.u32 	%r7, %tid.y;
	mad.lo.s32 	%r8, %r5, %r6, %r7;
	shl.b32 	%r9, %r4, 9;
	add.s32 	%r10, %r9, %r8;
	mul.wide.s32 	%rd7, %r10, 4;
	add.s64 	%rd8, %rd6, %rd7;
	ld.global.u32 	%r11, [%rd8];
	add.s64 	%rd9, %rd5, %rd7;
	ld.global.u32 	%r12, [%rd9];
	add.s32 	%r13, %r12, %r11;
	add.s64 	%rd10, %rd4, %rd7;
	st.global.u32 	[%rd10], %r13;
	ret;

}


// ===== COMPILED SASS (sm_100) =====

	.target	sm_100

	.elftype	@"ET_EXEC"


//--------------------- .note.nv.tkinfo           --------------------------
	.section	.note.nv.tkinfo,"",@"SHT_NOTE"
	.sectionflags	@"SHF_NOTE_NV_TKINFO"
	.tkinfo
        /*0018*/ 	.word	0x00000002
        /*0030*/ 	.string	""
        /*0030*/ 	.string	"ptxas"
        /*0030*/ 	.string	"Cuda compilation tools, release 13.0, V13.0.88"
        /*0030*/ 	.string	"Build cuda_13.0.r13.0/compiler.36424714_0"
        /*0030*/ 	.string	"-arch sm_100 -m 64 "



//--------------------- .note.nv.cuinfo           --------------------------
	.section	.note.nv.cuinfo,"",@"SHT_NOTE"
	.sectionflags	@"SHF_NOTE_NV_CUINFO"
        /*0018*/ 	.short	0x0002
        /*001a*/ 	.short	0x0064
        /*001c*/ 	.short	0x0082
	.zero		2


//--------------------- .nv.info                  --------------------------
	.section	.nv.info,"",@"SHT_CUDA_INFO"
	.align	4


	//----- nvinfo : EIATTR_REGCOUNT
	.align		4
        /*0000*/ 	.byte	0x04, 0x2f
        /*0002*/ 	.short	(.L_1 - .L_0)
	.align		4
.L_0:
        /*0004*/ 	.word	index@(_Z6MatAddPiS_S_)
        /*0008*/ 	.word	0x0000000c


	//----- nvinfo : EIATTR_FRAME_SIZE
	.align		4
.L_1:
        /*000c*/ 	.byte	0x04, 0x11
        /*000e*/ 	.short	(.L_3 - .L_2)
	.align		4
.L_2:
        /*0010*/ 	.word	index@(_Z6MatAddPiS_S_)
        /*0014*/ 	.word	0x00000000


	//----- nvinfo : EIATTR_MIN_STACK_SIZE
	.align		4
.L_3:
        /*0018*/ 	.byte	0x04, 0x12
        /*001a*/ 	.short	(.L_5 - .L_4)
	.align		4
.L_4:
        /*001c*/ 	.word	index@(_Z6MatAddPiS_S_)
        /*0020*/ 	.word	0x00000000
.L_5:


//--------------------- .nv.compat                --------------------------
	.section	.nv.compat,"",@"SHT_CUDA_COMPAT_INFO"
	.align	4
        /*0000*/ 	.byte	0x02, 0x09, 0x00, 0x00, 0x02, 0x02, 0x01, 0x00, 0x02, 0x05, 0x05, 0x00, 0x03, 0x07, 0x01, 0x01
        /*0010*/ 	.byte	0x02, 0x03, 0x00, 0x00, 0x02, 0x06, 0x01, 0x00, 0x04, 0x0b, 0x08, 0x00, 0x09, 0x00, 0x00, 0x00
        /*0020*/ 	.byte	0x00, 0x00, 0x00, 0x00


//--------------------- .nv.info._Z6MatAddPiS_S_  --------------------------
	.section	.nv.info._Z6MatAddPiS_S_,"",@"SHT_CUDA_INFO"
	.sectionflags	@""
	.align	4


	//----- nvinfo : EIATTR_CUDA_API_VERSION
	.align		4
        /*0000*/ 	.byte	0x04, 0x37
        /*0002*/ 	.short	(.L_7 - .L_6)
.L_6:
        /*0004*/ 	.word	0x00000082


	//----- nvinfo : EIATTR_KPARAM_INFO
	.align		4
.L_7:
        /*0008*/ 	.byte	0x04, 0x17
        /*000a*/ 	.short	(.L_9 - .L_8)
.L_8:
        /*000c*/ 	.word	0x00000000
        /*0010*/ 	.short	0x0002
        /*0012*/ 	.short	0x0010
        /*0014*/ 	.byte	0x00, 0xf5, 0x21, 0x00


	//----- nvinfo : EIATTR_KPARAM_INFO
	.align		4
.L_9:
        /*0018*/ 	.byte	0x04, 0x17
        /*001a*/ 	.short	(.L_11 - .L_10)
.L_10:
        /*001c*/ 	.word	0x00000000
        /*0020*/ 	.short	0x0001
        /*0022*/ 	.short	0x0008
        /*0024*/ 	.byte	0x00, 0xf5, 0x21, 0x00


	//----- nvinfo : EIATTR_KPARAM_INFO
	.align		4
.L_11:
        /*0028*/ 	.byte	0x04, 0x17
        /*002a*/ 	.short	(.L_13 - .L_12)
.L_12:
        /*002c*/ 	.word	0x00000000
        /*0030*/ 	.short	0x0000
        /*0032*/ 	.short	0x0000
        /*0034*/ 	.byte	0x00, 0xf5, 0x21, 0x00


	//----- nvinfo : EIATTR_SPARSE_MMA_MASK
	.align		4
.L_13:
        /*0038*/ 	.byte	0x03, 0x50
        /*003a*/ 	.short	0x0000


	//----- nvinfo : EIATTR_MAXREG_COUNT
	.align		4
        /*003c*/ 	.byte	0x03, 0x1b
        /*003e*/ 	.short	0x00ff


	//----- nvinfo : EIATTR_MERCURY_ISA_VERSION
	.align		4
        /*0040*/ 	.byte	0x03, 0x5f
        /*0042*/ 	.short	0x0101


	//----- nvinfo : EIATTR_VRC_CTA_INIT_COUNT
	.align		4
        /*0044*/ 	.byte	0x02, 0x4a
	.zero		1
	.zero		1


	//----- nvinfo : EIATTR_EXIT_INSTR_OFFSETS
	.align		4
        /*0048*/ 	.byte	0x04, 0x1c
        /*004a*/ 	.short	(.L_15 - .L_14)


	//   ....[0]....
.L_14:
        /*004c*/ 	.word	0x00000150


	//----- nvinfo : EIATTR_CBANK_PARAM_SIZE
	.align		4
.L_15:
        /*0050*/ 	.byte	0x03, 0x19
        /*0052*/ 	.short	0x0018


	//----- nvinfo : EIATTR_PARAM_CBANK
	.align		4
        /*0054*/ 	.byte	0x04, 0x0a
        /*0056*/ 	.short	(.L_17 - .L_16)
	.align		4
.L_16:
        /*0058*/ 	.word	index@(.nv.constant0._Z6MatAddPiS_S_)
        /*005c*/ 	.short	0x0380
        /*005e*/ 	.short	0x0018


	//----- nvinfo : EIATTR_SW_WAR
	.align		4
.L_17:
        /*0060*/ 	.byte	0x04, 0x36
        /*0062*/ 	.short	(.L_19 - .L_18)
.L_18:
        /*0064*/ 	.word	0x00000008
.L_19:


//--------------------- .nv.callgraph             --------------------------
	.section	.nv.callgraph,"",@"SHT_CUDA_CALLGRAPH"
	.align	4
	.sectionentsize	8
	.align		4
        /*0000*/ 	.word	0x00000000
	.align		4
        /*0004*/ 	.word	0xffffffff
	.align		4
        /*0008*/ 	.word	0x00000000
	.align		4
        /*000c*/ 	.word	0xfffffffe
	.align		4
        /*0010*/ 	.word	0x00000000
	.align		4
        /*0014*/ 	.word	0xfffffffd
	.align		4
        /*0018*/ 	.word	0x00000000
	.align		4
        /*001c*/ 	.word	0xfffffffc


//--------------------- .text._Z6MatAddPiS_S_     --------------------------
	.section	.text._Z6MatAddPiS_S_,"ax",@progbits
	.align	128
        .global         _Z6MatAddPiS_S_
        .type           _Z6MatAddPiS_S_,@function
        .size           _Z6MatAddPiS_S_,(.L_x_1 - _Z6MatAddPiS_S_)
        .other          _Z6MatAddPiS_S_,@"STO_CUDA_ENTRY STV_DEFAULT"
_Z6MatAddPiS_S_:
.text._Z6MatAddPiS_S_:
[----:B------:R-:W-:Y:S01]  /*0000*/  LDC R1, c[0x0][0x37c] ;  /* 0x0000df00ff017b82 */ /* 0x000fe20000000800 */
[----:B------:R-:W0:Y:S01]  /*0010*/  S2R R0, SR_CTAID.X ;  /* 0x0000000000007919 */ /* 0x000e220000002500 */
[----:B------:R-:W0:Y:S06]  /*0020*/  LDCU UR6, c[0x0][0x360] ;  /* 0x00006c00ff0677ac */ /* 0x000e2c0008000800 */
[----:B------:R-:W1:Y:S01]  /*0030*/  LDC.64 R2, c[0x0][0x380] ;  /* 0x0000e000ff027b82 */ /* 0x000e620000000a00 */
[----:B------:R-:W0:Y:S01]  /*0040*/  S2R R7, SR_TID.X ;  /* 0x0000000000077919 */ /* 0x000e220000002100 */
[----:B------:R-:W2:Y:S01]  /*0050*/  LDCU UR7, c[0x0][0x364] ;  /* 0x00006c80ff0777ac */ /* 0x000ea20008000800 */
[----:B------:R-:W2:Y:S01]  /*0060*/  S2R R6, SR_CTAID.Y ;  /* 0x0000000000067919 */ /* 0x000ea20000002600 */
[----:B------:R-:W3:Y:S04]  /*0070*/  LDCU.64 UR4, c[0x0][0x358] ;  /* 0x00006b00ff0477ac */ /* 0x000ee80008000a00 */
[----:B------:R-:W4:Y:S01]  /*0080*/  LDC.64 R4, c[0x0][0x388] ;  /* 0x0000e200ff047b82 */ /* 0x000f220000000a00 */
[----:B------:R-:W2:Y:S01]  /*0090*/  S2R R9, SR_TID.Y ;  /* 0x0000000000097919 */ /* 0x000ea20000002200 */
[----:B0-----:R-:W-:-:S02]  /*00a0*/  IMAD R0, R0, UR6, R7 ;  /* 0x0000000600007c24 */ /* 0x001fc4000f8e0207 */
[----:B--2---:R-:W-:-:S05]  /*00b0*/  IMAD R7, R6, UR7, R9 ;  /* 0x0000000706077c24 */ /* 0x004fca000f8e0209 */
[----:B------:R-:W-:Y:S02]  /*00c0*/  LEA R9, R0, R7, 0x9 ;  /* 0x0000000700097211 */ /* 0x000fe400078e48ff */
[----:B------:R-:W0:Y:S03]  /*00d0*/  LDC.64 R6, c[0x0][0x390] ;  /* 0x0000e400ff067b82 */ /* 0x000e260000000a00 */
[----:B-1----:R-:W-:-:S04]  /*00e0*/  IMAD.WIDE R2, R9, 0x4, R2 ;  /* 0x0000000409027825 */ /* 0x002fc800078e0202 */
[C---:B----4-:R-:W-:Y:S02]  /*00f0*/  IMAD.WIDE R4, R9.reuse, 0x4, R4 ;  /* 0x0000000409047825 */ /* 0x050fe400078e0204 */
[----:B---3--:R-:W2:Y:S04]  /*0100*/  LDG.E R2, desc[UR4][R2.64] ;  /* 0x0000000402027981 */ /* 0x008ea8000c1e1900 */
[----:B------:R-:W2:Y:S01]  /*0110*/  LDG.E R5, desc[UR4][R4.64] ;  /* 0x0000000404057981 */ /* 0x000ea2000c1e1900 */
[----:B0-----:R-:W-:Y:S01]  /*0120*/  IMAD.WIDE R6, R9, 0x4, R6 ;  /* 0x0000000409067825 */ /* 0x001fe200078e0206 */
[----:B--2---:R-:W-:-:S05]  /*0130*/  IADD3 R9, PT, PT, R2, R5, RZ ;  /* 0x0000000502097210 */ /* 0x004fca0007ffe0ff */
[----:B------:R-:W-:Y:S01]  /*0140*/  STG.E desc[UR4][R6.64], R9 ;  /* 0x0000000906007986 */ /* 0x000fe2000c101904 */
[----:B------:R-:W-:Y:S05]  /*0150*/  EXIT ;  /* 0x000000000000794d */ /* 0x000fea0003800000 */
.L_x_0:
[----:B------:R-:W-:-:S00]  /*0160*/  BRA `(.L_x_0) ;  /* 0xfffffffc00fc7947 */ /* 0x000fc0000383ffff */
[----:B------:R-:W-:-:S00]  /*0170*/  NOP ;  /* 0x0000000000007918 */ /* 0x000fc00000000000 */
        /* <DEDUP_REMOVED lines=8> */
.L_x_1:


//--------------------- .nv.shared.reserved.0     --------------------------
	.section	.nv.shared.reserved.0,"aw",@nobits
	.weak		__nv_reservedSMEM_offset_0_alias
	.size		__nv_reservedSMEM_offset_0_alias, 0, 64
	.other		__nv_reservedSMEM_offset_0_alias,@"STO_CUDA_RESERVED_SHARED STV_DEFAULT"
__nv_reservedSMEM_offset_0_alias:
	.zero		0
	.zero		64


//--------------------- .nv.constant0._Z6MatAddPiS_S_ --------------------------
	.section	.nv.constant0._Z6MatAddPiS_S_,"a",@progbits
	.sectionflags	@""
	.align	4
.nv.constant0._Z6MatAddPiS_S_:
	.zero		920


//--------------------- SYMBOLS --------------------------

	.type		.nv.reservedSmem.offset0,@object
	.size		.nv.reservedSmem.offset0,0x4
